	.headerflags	@"EF_CUDA_TEXMODE_UNIFIED EF_CUDA_64BIT_ADDRESS EF_CUDA_ACCELERATORS EF_CUDA_SM90 EF_CUDA_VIRTUAL_SM(EF_CUDA_SM90)"
	.elftype	@"ET_EXEC"


//--------------------- .nv.info                  --------------------------
	.section	.nv.info,"",@"SHT_CUDA_INFO"
	.align	4


	//----- nvinfo : EIATTR_REGCOUNT
	.align		4
        /*0000*/ 	.byte	0x04, 0x2f
        /*0002*/ 	.short	(.L_1 - .L_0)
	.align		4
.L_0:
        /*0004*/ 	.word	index@(triton_per_fused_div_exp_mul_sigmoid_sum_1)
        /*0008*/ 	.word	0x00000013


	//----- nvinfo : EIATTR_MIN_STACK_SIZE
	.align		4
.L_1:
        /*000c*/ 	.byte	0x04, 0x12
        /*000e*/ 	.short	(.L_3 - .L_2)
	.align		4
.L_2:
        /*0010*/ 	.word	index@(triton_per_fused_div_exp_mul_sigmoid_sum_1)
        /*0014*/ 	.word	0x00000000


	//----- nvinfo : EIATTR_FRAME_SIZE
	.align		4
.L_3:
        /*0018*/ 	.byte	0x04, 0x11
        /*001a*/ 	.short	(.L_5 - .L_4)
	.align		4
.L_4:
        /*001c*/ 	.word	index@(triton_per_fused_div_exp_mul_sigmoid_sum_1)
        /*0020*/ 	.word	0x00000000


	//----- nvinfo : EIATTR_MIN_STACK_SIZE
	.align		4
.L_5:
        /*0024*/ 	.byte	0x04, 0x12
        /*0026*/ 	.short	(.L_7 - .L_6)
	.align		4
.L_6:
        /*0028*/ 	.word	index@(triton_per_fused_div_exp_mul_sigmoid_sum_1)
        /*002c*/ 	.word	0x00000000
.L_7:


//--------------------- .nv.info.triton_per_fused_div_exp_mul_sigmoid_sum_1 --------------------------
	.section	.nv.info.triton_per_fused_div_exp_mul_sigmoid_sum_1,"",@"SHT_CUDA_INFO"
	.sectionflags	@""
	.align	4


	//----- nvinfo : EIATTR_CUDA_API_VERSION
	.align		4
        /*0000*/ 	.byte	0x04, 0x37
        /*0002*/ 	.short	(.L_9 - .L_8)
.L_8:
        /*0004*/ 	.word	0x0000007c


	//----- nvinfo : EIATTR_KPARAM_INFO
	.align		4
.L_9:
        /*0008*/ 	.byte	0x04, 0x17
        /*000a*/ 	.short	(.L_11 - .L_10)
.L_10:
        /*000c*/ 	.word	0x00000000
        /*0010*/ 	.short	0x0005
        /*0012*/ 	.short	0x0024
        /*0014*/ 	.byte	0x00, 0xf0, 0x11, 0x00


	//----- nvinfo : EIATTR_KPARAM_INFO
	.align		4
.L_11:
        /*0018*/ 	.byte	0x04, 0x17
        /*001a*/ 	.short	(.L_13 - .L_12)
.L_12:
        /*001c*/ 	.word	0x00000000
        /*0020*/ 	.short	0x0004
        /*0022*/ 	.short	0x0020
        /*0024*/ 	.byte	0x00, 0xf0, 0x11, 0x00


	//----- nvinfo : EIATTR_KPARAM_INFO
	.align		4
.L_13:
        /*0028*/ 	.byte	0x04, 0x17
        /*002a*/ 	.short	(.L_15 - .L_14)
.L_14:
        /*002c*/ 	.word	0x00000000
        /*0030*/ 	.short	0x0003
        /*0032*/ 	.short	0x0018
        /*0034*/ 	.byte	0x00, 0xf4, 0x21, 0x00


	//----- nvinfo : EIATTR_KPARAM_INFO
	.align		4
.L_15:
        /*0038*/ 	.byte	0x04, 0x17
        /*003a*/ 	.short	(.L_17 - .L_16)
.L_16:
        /*003c*/ 	.word	0x00000000
        /*0040*/ 	.short	0x0002
        /*0042*/ 	.short	0x0010
        /*0044*/ 	.byte	0x00, 0xf4, 0x21, 0x00


	//----- nvinfo : EIATTR_KPARAM_INFO
	.align		4
.L_17:
        /*0048*/ 	.byte	0x04, 0x17
        /*004a*/ 	.short	(.L_19 - .L_18)
.L_18:
        /*004c*/ 	.word	0x00000000
        /*0050*/ 	.short	0x0001
        /*0052*/ 	.short	0x0008
        /*0054*/ 	.byte	0x00, 0xf4, 0x21, 0x00


	//----- nvinfo : EIATTR_KPARAM_INFO
	.align		4
.L_19:
        /*0058*/ 	.byte	0x04, 0x17
        /*005a*/ 	.short	(.L_21 - .L_20)
.L_20:
        /*005c*/ 	.word	0x00000000
        /*0060*/ 	.short	0x0000
        /*0062*/ 	.short	0x0000
        /*0064*/ 	.byte	0x00, 0xf4, 0x21, 0x00


	//----- nvinfo : EIATTR_SPARSE_MMA_MASK
	.align		4
.L_21:
        /*0068*/ 	.byte	0x03, 0x50
        /*006a*/ 	.short	0x0000


	//----- nvinfo : EIATTR_MAXREG_COUNT
	.align		4
        /*006c*/ 	.byte	0x03, 0x1b
        /*006e*/ 	.short	0x00ff


	//----- nvinfo : EIATTR_COOP_GROUP_MASK_REGIDS
	.align		4
        /*0070*/ 	.byte	0x04, 0x29
        /*0072*/ 	.short	(.L_23 - .L_22)


	//   ....[0]....
.L_22:
        /*0074*/ 	.word	0xffffffff


	//   ....[1]....
        /*0078*/ 	.word	0xffffffff


	//   ....[2]....
        /*007c*/ 	.word	0xffffffff


	//----- nvinfo : EIATTR_COOP_GROUP_INSTR_OFFSETS
	.align		4
.L_23:
        /*0080*/ 	.byte	0x04, 0x28
        /*0082*/ 	.short	(.L_25 - .L_24)


	//   ....[0]....
.L_24:
        /*0084*/ 	.word	0x00000580


	//   ....[1]....
        /*0088*/ 	.word	0x000005d0


	//   ....[2]....
        /*008c*/ 	.word	0x000005f0


	//----- nvinfo : EIATTR_EXIT_INSTR_OFFSETS
	.align		4
.L_25:
        /*0090*/ 	.byte	0x04, 0x1c
        /*0092*/ 	.short	(.L_27 - .L_26)


	//   ....[0]....
.L_26:
        /*0094*/ 	.word	0x00000630


	//   ....[1]....
        /*0098*/ 	.word	0x00000680


	//----- nvinfo : EIATTR_REQNTID
	.align		4
.L_27:
        /*009c*/ 	.byte	0x04, 0x10
        /*009e*/ 	.short	(.L_29 - .L_28)
.L_28:
        /*00a0*/ 	.word	0x00000040
        /*00a4*/ 	.word	0x00000001
        /*00a8*/ 	.word	0x00000001


	//----- nvinfo : EIATTR_CBANK_PARAM_SIZE
	.align		4
.L_29:
        /*00ac*/ 	.byte	0x03, 0x19
        /*00ae*/ 	.short	0x0028


	//----- nvinfo : EIATTR_PARAM_CBANK
	.align		4
        /*00b0*/ 	.byte	0x04, 0x0a
        /*00b2*/ 	.short	(.L_31 - .L_30)
	.align		4
.L_30:
        /*00b4*/ 	.word	index@(.nv.constant0.triton_per_fused_div_exp_mul_sigmoid_sum_1)
        /*00b8*/ 	.short	0x0210
        /*00ba*/ 	.short	0x0028


	//----- nvinfo : EIATTR_SW_WAR
	.align		4
.L_31:
        /*00bc*/ 	.byte	0x04, 0x36
        /*00be*/ 	.short	(.L_33 - .L_32)
.L_32:
        /*00c0*/ 	.word	0x00000008
.L_33:


//--------------------- .nv.callgraph             --------------------------
	.section	.nv.callgraph,"",@"SHT_CUDA_CALLGRAPH"
	.align	4
	.sectionentsize	8
	.align		4
        /*0000*/ 	.word	0x00000000
	.align		4
        /*0004*/ 	.word	0xffffffff
	.align		4
        /*0008*/ 	.word	0x00000000
	.align		4
        /*000c*/ 	.word	0xfffffffe
	.align		4
        /*0010*/ 	.word	0x00000000
	.align		4
        /*0014*/ 	.word	0xfffffffd
	.align		4
        /*0018*/ 	.word	0x00000000
	.align		4
        /*001c*/ 	.word	0xfffffffc


//--------------------- .text.triton_per_fused_div_exp_mul_sigmoid_sum_1 --------------------------
	.section	.text.triton_per_fused_div_exp_mul_sigmoid_sum_1,"ax",@progbits
	.sectionflags	@"SHF_BARRIERS=1"
	.align	128
        .global         triton_per_fused_div_exp_mul_sigmoid_sum_1
        .type           triton_per_fused_div_exp_mul_sigmoid_sum_1,@function
        .size           triton_per_fused_div_exp_mul_sigmoid_sum_1,(.L_x_1 - triton_per_fused_div_exp_mul_sigmoid_sum_1)
        .other          triton_per_fused_div_exp_mul_sigmoid_sum_1,@"STO_CUDA_ENTRY STV_DEFAULT"
triton_per_fused_div_exp_mul_sigmoid_sum_1:
.text.triton_per_fused_div_exp_mul_sigmoid_sum_1:
[----:B------:R-:W0:Y:S02]  /*0000*/  LDC R1, c[0x0][0x28] ;  /* 0x00000a00ff017b82 */ /* 0x000e240000000800 */
[----:B------:R-:W1:Y:S01]  /*0010*/  S2R R4, SR_TID.X ;  /* 0x0000000000047919 */ /* 0x000e620000002100 */
[----:B------:R-:W2:Y:S01]  /*0020*/  LDC.64 R6, c[0x0][0x210] ;  /* 0x00008400ff067b82 */ /* 0x000ea20000000a00 */
[----:B------:R-:W-:Y:S01]  /*0030*/  ULDC.64 UR6, c[0x0][0x208] ;  /* 0x0000820000067ab9 */ /* 0x000fe20000000a00 */
[----:B------:R-:W3:Y:S06]  /*0040*/  S2R R0, SR_CTAID.X ;  /* 0x0000000000007919 */ /* 0x000eec0000002500 */
[----:B------:R-:W4:Y:S01]  /*0050*/  LDC.64 R12, c[0x0][0x218] ;  /* 0x00008600ff0c7b82 */ /* 0x000f220000000a00 */
[----:B-1----:R-:W-:-:S02]  /*0060*/  SHF.R.U32.HI R2, RZ, 0x3, R4 ;  /* 0x00000003ff027819 */ /* 0x002fc40000011604 */
[----:B---3--:R-:W-:Y:S02]  /*0070*/  SHF.L.U32 R5, R0, 0x3, RZ ;  /* 0x0000000300057819 */ /* 0x008fe400000006ff */
[----:B------:R-:W-:Y:S02]  /*0080*/  SHF.R.S32.HI R8, RZ, 0x1c, R0 ;  /* 0x0000001cff087819 */ /* 0x000fe40000011400 */
[----:B------:R-:W-:Y:S02]  /*0090*/  SGXT.U32 R0, R2, 0x3 ;  /* 0x000000030200781a */ /* 0x000fe40000000000 */
[----:B------:R-:W-:Y:S02]  /*00a0*/  SGXT R8, R8, 0x1 ;  /* 0x000000010808781a */ /* 0x000fe40000000200 */
[----:B------:R-:W-:Y:S02]  /*00b0*/  LOP3.LUT R9, R5, R0, RZ, 0xfc, !PT ;  /* 0x0000000005097212 */ /* 0x000fe400078efcff */
[----:B------:R-:W-:-:S02]  /*00c0*/  SHF.L.U32 R2, R4, 0x1, RZ ;  /* 0x0000000104027819 */ /* 0x000fc400000006ff */
[----:B------:R-:W-:Y:S02]  /*00d0*/  LEA.HI R8, R8, R9, RZ, 0x2 ;  /* 0x0000000908087211 */ /* 0x000fe400078f10ff */
[----:B------:R-:W-:Y:S02]  /*00e0*/  LOP3.LUT R16, R2, 0xe, RZ, 0xc0, !PT ;  /* 0x0000000e02107812 */ /* 0x000fe400078ec0ff */
[----:B------:R-:W-:Y:S02]  /*00f0*/  CS2R R2, SRZ ;  /* 0x0000000000027805 */ /* 0x000fe4000001ff00 */
[----:B------:R-:W-:Y:S02]  /*0100*/  SHF.R.S32.HI R15, RZ, 0x2, R8 ;  /* 0x00000002ff0f7819 */ /* 0x000fe40000011408 */
[----:B------:R-:W-:Y:S02]  /*0110*/  ISETP.GE.AND P0, PT, R9, 0x10, PT ;  /* 0x000000100900780c */ /* 0x000fe40003f06270 */
[----:B------:R-:W-:-:S05]  /*0120*/  LEA R11, R15, R16, 0x4 ;  /* 0x000000100f0b7211 */ /* 0x000fca00078e20ff */
[----:B--2---:R-:W-:-:S06]  /*0130*/  IMAD.WIDE R10, R11, 0x4, R6 ;  /* 0x000000040b0a7825 */ /* 0x004fcc00078e0206 */
[----:B------:R1:W2:Y:S01]  /*0140*/  @!P0 LDG.E.EL.64 R2, desc[UR6][R10.64] ;  /* 0x000000060a028981 */ /* 0x0002a2000c2e1b00 */
[----:B------:R-:W-:Y:S01]  /*0150*/  HFMA2.MMA R8, -RZ, RZ, 0, 0 ;  /* 0x00000000ff087435 */ /* 0x000fe200000001ff */
[----:B----4-:R-:W-:Y:S02]  /*0160*/  IMAD.WIDE R12, R15, 0x4, R12 ;  /* 0x000000040f0c7825 */ /* 0x010fe400078e020c */
[----:B------:R-:W3:Y:S07]  /*0170*/  LDC.64 R14, c[0x0][0x220] ;  /* 0x00008800ff0e7b82 */ /* 0x000eee0000000a00 */
[----:B------:R-:W4:Y:S01]  /*0180*/  @!P0 LDG.E.EL R8, desc[UR6][R12.64] ;  /* 0x000000060c088981 */ /* 0x000f22000c2e1900 */
[----:B------:R-:W-:-:S02]  /*0190*/  LEA R9, R9, R16, 0x4 ;  /* 0x0000001009097211 */ /* 0x000fc400078e20ff */
[----:B------:R-:W-:-:S03]  /*01a0*/  CS2R R6, SRZ ;  /* 0x0000000000067805 */ /* 0x000fc6000001ff00 */
[----:B---3--:R-:W-:-:S05]  /*01b0*/  IMAD.WIDE R14, R9, 0x4, R14 ;  /* 0x00000004090e7825 */ /* 0x008fca00078e020e */
[----:B------:R-:W3:Y:S01]  /*01c0*/  @!P0 LDG.E.64 R6, desc[UR6][R14.64] ;  /* 0x000000060e068981 */ /* 0x000ee2000c1e1b00 */
[----:B-1----:R-:W-:Y:S01]  /*01d0*/  MOV R11, 0x3e800000 ;  /* 0x3e800000000b7802 */ /* 0x002fe20000000f00 */
[----:B------:R-:W1:Y:S01]  /*01e0*/  S2UR UR5, SR_CgaCtaId ;  /* 0x00000000000579c3 */ /* 0x000e620000008800 */
[----:B------:R-:W-:Y:S01]  /*01f0*/  UMOV UR4, 0x400 ;  /* 0x0000040000047882 */ /* 0x000fe20000000000 */
[----:B------:R-:W-:Y:S01]  /*0200*/  LOP3.LUT R5, R5, 0x7, R4, 0xf8, !PT ;  /* 0x0000000705057812 */ /* 0x000fe200078ef804 */
[----:B-1----:R-:W-:Y:S01]  /*0210*/  UPRMT UR4, UR5, 0x654, UR4 ;  /* 0x0000065405047896 */ /* 0x002fe20008000004 */
[----:B--2---:R-:W-:Y:S02]  /*0220*/  SEL R3, R3, RZ, !P0 ;  /* 0x000000ff03037207 */ /* 0x004fe40004000000 */
[----:B------:R-:W-:-:S03]  /*0230*/  SEL R2, R2, RZ, !P0 ;  /* 0x000000ff02027207 */ /* 0x000fc60004000000 */
[----:B------:R-:W-:Y:S02]  /*0240*/  FADD R3, RZ, -R3 ;  /* 0x80000003ff037221 */ /* 0x000fe40000000000 */
[----:B------:R-:W-:Y:S02]  /*0250*/  FADD R2, RZ, -R2 ;  /* 0x80000002ff027221 */ /* 0x000fe40000000000 */
[----:B------:R-:W-:Y:S02]  /*0260*/  FMUL R9, R3, 1.4426950216293334961 ;  /* 0x3fb8aa3b03097820 */ /* 0x000fe40000400000 */
[----:B------:R-:W-:Y:S01]  /*0270*/  FMUL R2, R2, 1.4426950216293334961 ;  /* 0x3fb8aa3b02027820 */ /* 0x000fe20000400000 */
[----:B----4-:R-:W-:Y:S02]  /*0280*/  FSETP.GEU.AND P4, PT, |R8|, 1.175494350822287508e-38, PT ;  /* 0x008000000800780b */ /* 0x010fe40003f8e200 */
[----:B------:R-:W-:Y:S02]  /*0290*/  FSETP.GEU.AND P2, PT, R9, -126, PT ;  /* 0xc2fc00000900780b */ /* 0x000fe40003f4e000 */
[----:B------:R-:W-:-:S11]  /*02a0*/  FSETP.GEU.AND P1, PT, R2, -126, PT ;  /* 0xc2fc00000200780b */ /* 0x000fd60003f2e000 */
[----:B------:R-:W-:Y:S02]  /*02b0*/  @!P2 FMUL R9, R9, 0.5 ;  /* 0x3f0000000909a820 */ /* 0x000fe40000400000 */
[----:B------:R-:W-:Y:S02]  /*02c0*/  @!P1 FMUL R2, R2, 0.5 ;  /* 0x3f00000002029820 */ /* 0x000fe40000400000 */
[----:B------:R-:W1:Y:S01]  /*02d0*/  MUFU.EX2 R10, R9 ;  /* 0x00000009000a7308 */ /* 0x000e620000000800 */
[----:B---3--:R-:W-:Y:S02]  /*02e0*/  SEL R7, R7, RZ, !P0 ;  /* 0x000000ff07077207 */ /* 0x008fe40004000000 */
[----:B------:R-:W-:-:S05]  /*02f0*/  SEL R6, R6, RZ, !P0 ;  /* 0x000000ff06067207 */ /* 0x000fca0004000000 */
[----:B------:R-:W2:Y:S01]  /*0300*/  MUFU.EX2 R3, R2 ;  /* 0x0000000200037308 */ /* 0x000ea20000000800 */
[----:B-1----:R-:W-:-:S04]  /*0310*/  @!P2 FMUL R10, R10, R10 ;  /* 0x0000000a0a0aa220 */ /* 0x002fc80000400000 */
[----:B------:R-:W-:Y:S01]  /*0320*/  FADD R10, R10, 1 ;  /* 0x3f8000000a0a7421 */ /* 0x000fe20000000000 */
[----:B--2---:R-:W-:-:S04]  /*0330*/  @!P1 FMUL R3, R3, R3 ;  /* 0x0000000303039220 */ /* 0x004fc80000400000 */
[----:B------:R-:W-:Y:S01]  /*0340*/  FSETP.GT.AND P2, PT, R10, 8.50705917302346158658e+37, PT ;  /* 0x7e8000000a00780b */ /* 0x000fe20003f44000 */
[----:B------:R-:W-:-:S03]  /*0350*/  FADD R3, R3, 1 ;  /* 0x3f80000003037421 */ /* 0x000fc60000000000 */
[----:B------:R-:W-:Y:S02]  /*0360*/  FSEL R9, R11, 1, P2 ;  /* 0x3f8000000b097808 */ /* 0x000fe40001000000 */
[----:B------:R-:W-:-:S04]  /*0370*/  FSETP.GT.AND P1, PT, R3, 8.50705917302346158658e+37, PT ;  /* 0x7e8000000300780b */ /* 0x000fc80003f24000 */
[----:B------:R-:W-:-:S03]  /*0380*/  FSEL R2, R11, 1, P1 ;  /* 0x3f8000000b027808 */ /* 0x000fc60000800000 */
[----:B------:R-:W-:-:S06]  /*0390*/  @P2 FMUL R10, R10, 0.25 ;  /* 0x3e8000000a0a2820 */ /* 0x000fcc0000400000 */
[----:B------:R-:W1:Y:S01]  /*03a0*/  MUFU.RCP R10, R10 ;  /* 0x0000000a000a7308 */ /* 0x000e620000001000 */
[----:B------:R-:W-:Y:S01]  /*03b0*/  @P1 FMUL R3, R3, 0.25 ;  /* 0x3e80000003031820 */ /* 0x000fe20000400000 */
[----:B------:R-:W-:-:S06]  /*03c0*/  FSETP.GT.AND P1, PT, |R8|, 8.50705917302346158658e+37, PT ;  /* 0x7e8000000800780b */ /* 0x000fcc0003f24200 */
[----:B------:R-:W2:Y:S01]  /*03d0*/  MUFU.RCP R3, R3 ;  /* 0x0000000300037308 */ /* 0x000ea20000001000 */
[----:B-1----:R-:W-:-:S06]  /*03e0*/  FMUL R9, R10, R9 ;  /* 0x000000090a097220 */ /* 0x002fcc0000400000 */
[----:B------:R-:W-:Y:S01]  /*03f0*/  @P1 FMUL R8, R8, 0.25 ;  /* 0x3e80000008081820 */ /* 0x000fe20000400000 */
[----:B------:R-:W-:-:S03]  /*0400*/  FMUL R9, R9, 1.4426950216293334961 ;  /* 0x3fb8aa3b09097820 */ /* 0x000fc60000400000 */
[----:B------:R-:W-:Y:S01]  /*0410*/  @!P4 FMUL R8, R8, 16777216 ;  /* 0x4b8000000808c820 */ /* 0x000fe20000400000 */
[----:B--2---:R-:W-:Y:S01]  /*0420*/  FMUL R2, R3, R2 ;  /* 0x0000000203027220 */ /* 0x004fe20000400000 */
[----:B------:R-:W-:-:S04]  /*0430*/  FSETP.GEU.AND P3, PT, R9, -126, PT ;  /* 0xc2fc00000900780b */ /* 0x000fc80003f6e000 */
[----:B------:R-:W-:Y:S01]  /*0440*/  MUFU.RCP R8, R8 ;  /* 0x0000000800087308 */ /* 0x000fe20000001000 */
[----:B------:R-:W-:-:S05]  /*0450*/  FMUL R2, R2, 1.4426950216293334961 ;  /* 0x3fb8aa3b02027820 */ /* 0x000fca0000400000 */
[----:B------:R-:W-:-:S03]  /*0460*/  FSETP.GEU.AND P2, PT, R2, -126, PT ;  /* 0xc2fc00000200780b */ /* 0x000fc60003f4e000 */
[----:B------:R-:W-:-:S04]  /*0470*/  @!P3 FMUL R9, R9, 0.5 ;  /* 0x3f0000000909b820 */ /* 0x000fc80000400000 */
[----:B------:R-:W1:Y:S06]  /*0480*/  MUFU.EX2 R10, R9 ;  /* 0x00000009000a7308 */ /* 0x000e6c0000000800 */
[----:B------:R-:W-:-:S04]  /*0490*/  @!P2 FMUL R2, R2, 0.5 ;  /* 0x3f0000000202a820 */ /* 0x000fc80000400000 */
[----:B------:R-:W2:Y:S01]  /*04a0*/  MUFU.EX2 R3, R2 ;  /* 0x0000000200037308 */ /* 0x000ea20000000800 */
[----:B-1----:R-:W-:-:S04]  /*04b0*/  @!P3 FMUL R10, R10, R10 ;  /* 0x0000000a0a0ab220 */ /* 0x002fc80000400000 */
[----:B------:R-:W-:Y:S01]  /*04c0*/  @P1 FMUL R10, R10, 0.25 ;  /* 0x3e8000000a0a1820 */ /* 0x000fe20000400000 */
[----:B--2---:R-:W-:-:S03]  /*04d0*/  @!P2 FMUL R3, R3, R3 ;  /* 0x000000030303a220 */ /* 0x004fc60000400000 */
[----:B------:R-:W-:Y:S01]  /*04e0*/  @!P4 FMUL R10, R10, 16777216 ;  /* 0x4b8000000a0ac820 */ /* 0x000fe20000400000 */
[----:B------:R-:W-:-:S03]  /*04f0*/  @P1 FMUL R3, R3, 0.25 ;  /* 0x3e80000003031820 */ /* 0x000fc60000400000 */
[----:B------:R-:W-:Y:S01]  /*0500*/  FMUL R10, R8, R10 ;  /* 0x0000000a080a7220 */ /* 0x000fe20000400000 */
[----:B------:R-:W-:-:S03]  /*0510*/  @!P4 FMUL R3, R3, 16777216 ;  /* 0x4b8000000303c820 */ /* 0x000fc60000400000 */
[----:B------:R-:W-:Y:S01]  /*0520*/  FMUL R7, R7, R10 ;  /* 0x0000000a07077220 */ /* 0x000fe20000400000 */
[----:B------:R-:W-:-:S04]  /*0530*/  FMUL R3, R8, R3 ;  /* 0x0000000308037220 */ /* 0x000fc80000400000 */
[----:B------:R-:W-:-:S05]  /*0540*/  FFMA R3, R6, R3, R7 ;  /* 0x0000000306037223 */ /* 0x000fca0000000007 */
[----:B------:R-:W-:Y:S02]  /*0550*/  FSEL R3, R3, RZ, !P0 ;  /* 0x000000ff03037208 */ /* 0x000fe40004000000 */
[C---:B------:R-:W-:Y:S02]  /*0560*/  LOP3.LUT P0, RZ, R4.reuse, 0x38, RZ, 0xc0, !PT ;  /* 0x0000003804ff7812 */ /* 0x040fe4000780c0ff */
[----:B------:R-:W-:Y:S01]  /*0570*/  LOP3.LUT R4, R4, 0x7, RZ, 0xc0, !PT ;  /* 0x0000000704047812 */ /* 0x000fe200078ec0ff */
[----:B------:R-:W1:Y:S01]  /*0580*/  SHFL.BFLY PT, R2, R3, 0x4, 0x1f ;  /* 0x0c801f0003027f89 */ /* 0x000e6200000e0000 */
[----:B------:R-:W-:Y:S02]  /*0590*/  ISETP.LT.AND P0, PT, R5, 0x10, !P0 ;  /* 0x000000100500780c */ /* 0x000fe40004701270 */
[----:B------:R-:W-:Y:S01]  /*05a0*/  LEA R4, R4, UR4, 0x2 ;  /* 0x0000000404047c11 */ /* 0x000fe2000f8e10ff */
[----:B-1----:R-:W-:Y:S01]  /*05b0*/  FADD R2, R3, R2 ;  /* 0x0000000203027221 */ /* 0x002fe20000000000 */
[----:B------:R-:W-:-:S04]  /*05c0*/  LEA R3, R0, UR4, 0x2 ;  /* 0x0000000400037c11 */ /* 0x000fc8000f8e10ff */
[----:B------:R-:W1:Y:S02]  /*05d0*/  SHFL.BFLY PT, R7, R2, 0x2, 0x1f ;  /* 0x0c401f0002077f89 */ /* 0x000e6400000e0000 */
[----:B-1----:R-:W-:-:S05]  /*05e0*/  FADD R7, R2, R7 ;  /* 0x0000000702077221 */ /* 0x002fca0000000000 */
[----:B------:R-:W1:Y:S02]  /*05f0*/  SHFL.BFLY PT, R6, R7, 0x1, 0x1f ;  /* 0x0c201f0007067f89 */ /* 0x000e6400000e0000 */
[----:B-1----:R-:W-:-:S05]  /*0600*/  FADD R6, R7, R6 ;  /* 0x0000000607067221 */ /* 0x002fca0000000000 */
[----:B------:R1:W-:Y:S01]  /*0610*/  STS [R3], R6 ;  /* 0x0000000603007388 */ /* 0x0003e20000000800 */
[----:B------:R-:W-:Y:S06]  /*0620*/  BAR.SYNC.DEFER_BLOCKING 0x0 ;  /* 0x0000000000007b1d */ /* 0x000fec0000010000 */
[----:B-1----:R-:W-:Y:S05]  /*0630*/  @!P0 EXIT ;  /* 0x000000000000894d */ /* 0x002fea0003800000 */
[----:B------:R-:W0:Y:S01]  /*0640*/  LDS R7, [R4] ;  /* 0x0000000004077984 */ /* 0x000e220000000800 */
[----:B------:R-:W1:Y:S02]  /*0650*/  LDC.64 R2, c[0x0][0x228] ;  /* 0x00008a00ff027b82 */ /* 0x000e640000000a00 */
[----:B-1----:R-:W-:-:S05]  /*0660*/  IMAD.WIDE R2, R5, 0x4, R2 ;  /* 0x0000000405027825 */ /* 0x002fca00078e0202 */
[----:B0-----:R-:W-:Y:S01]  /*0670*/  STG.E desc[UR6][R2.64], R7 ;  /* 0x0000000702007986 */ /* 0x001fe2000c101906 */
[----:B------:R-:W-:Y:S05]  /*0680*/  EXIT ;  /* 0x000000000000794d */ /* 0x000fea0003800000 */
.L_x_0:
[----:B------:R-:W-:-:S00]  /*0690*/  BRA `(.L_x_0) ;  /* 0xfffffffc00fc7947 */ /* 0x000fc0000383ffff */
[----:B------:R-:W-:-:S00]  /*06a0*/  NOP ;  /* 0x0000000000007918 */ /* 0x000fc00000000000 */
        /* <DEDUP_REMOVED lines=13> */
.L_x_1:


//--------------------- .nv.shared.triton_per_fused_div_exp_mul_sigmoid_sum_1 --------------------------
	.section	.nv.shared.triton_per_fused_div_exp_mul_sigmoid_sum_1,"aw",@nobits
	.sectionflags	@""
	.align	16
	.zero		1024


//--------------------- .nv.constant0.triton_per_fused_div_exp_mul_sigmoid_sum_1 --------------------------
	.section	.nv.constant0.triton_per_fused_div_exp_mul_sigmoid_sum_1,"a",@progbits
	.sectionflags	@""
	.align	4
.nv.constant0.triton_per_fused_div_exp_mul_sigmoid_sum_1:
	.zero		568
